	.headerflags	@"EF_CUDA_TEXMODE_UNIFIED EF_CUDA_64BIT_ADDRESS EF_CUDA_ACCELERATORS EF_CUDA_SM90 EF_CUDA_VIRTUAL_SM(EF_CUDA_SM90)"
	.elftype	@"ET_EXEC"


//--------------------- .nv.info                  --------------------------
	.section	.nv.info,"",@"SHT_CUDA_INFO"
	.align	4


	//----- nvinfo : EIATTR_REGCOUNT
	.align		4
        /*0000*/ 	.byte	0x04, 0x2f
        /*0002*/ 	.short	(.L_3 - .L_2)
	.align		4
.L_2:
        /*0004*/ 	.word	index@(triton_poi_fused__native_batch_norm_legit_no_training_cat_relu_93)
        /*0008*/ 	.word	0x0000001e


	//----- nvinfo : EIATTR_MIN_STACK_SIZE
	.align		4
.L_3:
        /*000c*/ 	.byte	0x04, 0x12
        /*000e*/ 	.short	(.L_5 - .L_4)
	.align		4
.L_4:
        /*0010*/ 	.word	index@(triton_poi_fused__native_batch_norm_legit_no_training_cat_relu_93)
        /*0014*/ 	.word	0x00000000


	//----- nvinfo : EIATTR_FRAME_SIZE
	.align		4
.L_5:
        /*0018*/ 	.byte	0x04, 0x11
        /*001a*/ 	.short	(.L_7 - .L_6)
	.align		4
.L_6:
        /*001c*/ 	.word	index@(triton_poi_fused__native_batch_norm_legit_no_training_cat_relu_93)
        /*0020*/ 	.word	0x00000000


	//----- nvinfo : EIATTR_MIN_STACK_SIZE
	.align		4
.L_7:
        /*0024*/ 	.byte	0x04, 0x12
        /*0026*/ 	.short	(.L_9 - .L_8)
	.align		4
.L_8:
        /*0028*/ 	.word	index@(triton_poi_fused__native_batch_norm_legit_no_training_cat_relu_93)
        /*002c*/ 	.word	0x00000000
.L_9:


//--------------------- .nv.info.triton_poi_fused__native_batch_norm_legit_no_training_cat_relu_93 --------------------------
	.section	.nv.info.triton_poi_fused__native_batch_norm_legit_no_training_cat_relu_93,"",@"SHT_CUDA_INFO"
	.sectionflags	@""
	.align	4


	//----- nvinfo : EIATTR_CUDA_API_VERSION
	.align		4
        /*0000*/ 	.byte	0x04, 0x37
        /*0002*/ 	.short	(.L_11 - .L_10)
.L_10:
        /*0004*/ 	.word	0x0000007c


	//----- nvinfo : EIATTR_KPARAM_INFO
	.align		4
.L_11:
        /*0008*/ 	.byte	0x04, 0x17
        /*000a*/ 	.short	(.L_13 - .L_12)
.L_12:
        /*000c*/ 	.word	0x00000000
        /*0010*/ 	.short	0x000b
        /*0012*/ 	.short	0x0058
        /*0014*/ 	.byte	0x00, 0xf0, 0x11, 0x00


	//----- nvinfo : EIATTR_KPARAM_INFO
	.align		4
.L_13:
        /*0018*/ 	.byte	0x04, 0x17
        /*001a*/ 	.short	(.L_15 - .L_14)
.L_14:
        /*001c*/ 	.word	0x00000000
        /*0020*/ 	.short	0x000a
        /*0022*/ 	.short	0x0050
        /*0024*/ 	.byte	0x00, 0xf4, 0x21, 0x00


	//----- nvinfo : EIATTR_KPARAM_INFO
	.align		4
.L_15:
        /*0028*/ 	.byte	0x04, 0x17
        /*002a*/ 	.short	(.L_17 - .L_16)
.L_16:
        /*002c*/ 	.word	0x00000000
        /*0030*/ 	.short	0x0009
        /*0032*/ 	.short	0x0048
        /*0034*/ 	.byte	0x00, 0xf4, 0x21, 0x00


	//----- nvinfo : EIATTR_KPARAM_INFO
	.align		4
.L_17:
        /*0038*/ 	.byte	0x04, 0x17
        /*003a*/ 	.short	(.L_19 - .L_18)
.L_18:
        /*003c*/ 	.word	0x00000000
        /*0040*/ 	.short	0x0008
        /*0042*/ 	.short	0x0040
        /*0044*/ 	.byte	0x00, 0xf4, 0x21, 0x00


	//----- nvinfo : EIATTR_KPARAM_INFO
	.align		4
.L_19:
        /*0048*/ 	.byte	0x04, 0x17
        /*004a*/ 	.short	(.L_21 - .L_20)
.L_20:
        /*004c*/ 	.word	0x00000000
        /*0050*/ 	.short	0x0007
        /*0052*/ 	.short	0x0038
        /*0054*/ 	.byte	0x00, 0xf4, 0x21, 0x00


	//----- nvinfo : EIATTR_KPARAM_INFO
	.align		4
.L_21:
        /*0058*/ 	.byte	0x04, 0x17
        /*005a*/ 	.short	(.L_23 - .L_22)
.L_22:
        /*005c*/ 	.word	0x00000000
        /*0060*/ 	.short	0x0006
        /*0062*/ 	.short	0x0030
        /*0064*/ 	.byte	0x00, 0xf4, 0x21, 0x00


	//----- nvinfo : EIATTR_KPARAM_INFO
	.align		4
.L_23:
        /*0068*/ 	.byte	0x04, 0x17
        /*006a*/ 	.short	(.L_25 - .L_24)
.L_24:
        /*006c*/ 	.word	0x00000000
        /*0070*/ 	.short	0x0005
        /*0072*/ 	.short	0x0028
        /*0074*/ 	.byte	0x00, 0xf4, 0x21, 0x00


	//----- nvinfo : EIATTR_KPARAM_INFO
	.align		4
.L_25:
        /*0078*/ 	.byte	0x04, 0x17
        /*007a*/ 	.short	(.L_27 - .L_26)
.L_26:
        /*007c*/ 	.word	0x00000000
        /*0080*/ 	.short	0x0004
        /*0082*/ 	.short	0x0020
        /*0084*/ 	.byte	0x00, 0xf4, 0x21, 0x00


	//----- nvinfo : EIATTR_KPARAM_INFO
	.align		4
.L_27:
        /*0088*/ 	.byte	0x04, 0x17
        /*008a*/ 	.short	(.L_29 - .L_28)
.L_28:
        /*008c*/ 	.word	0x00000000
        /*0090*/ 	.short	0x0003
        /*0092*/ 	.short	0x0018
        /*0094*/ 	.byte	0x00, 0xf4, 0x21, 0x00


	//----- nvinfo : EIATTR_KPARAM_INFO
	.align		4
.L_29:
        /*0098*/ 	.byte	0x04, 0x17
        /*009a*/ 	.short	(.L_31 - .L_30)
.L_30:
        /*009c*/ 	.word	0x00000000
        /*00a0*/ 	.short	0x0002
        /*00a2*/ 	.short	0x0010
        /*00a4*/ 	.byte	0x00, 0xf4, 0x21, 0x00


	//----- nvinfo : EIATTR_KPARAM_INFO
	.align		4
.L_31:
        /*00a8*/ 	.byte	0x04, 0x17
        /*00aa*/ 	.short	(.L_33 - .L_32)
.L_32:
        /*00ac*/ 	.word	0x00000000
        /*00b0*/ 	.short	0x0001
        /*00b2*/ 	.short	0x0008
        /*00b4*/ 	.byte	0x00, 0xf4, 0x21, 0x00


	//----- nvinfo : EIATTR_KPARAM_INFO
	.align		4
.L_33:
        /*00b8*/ 	.byte	0x04, 0x17
        /*00ba*/ 	.short	(.L_35 - .L_34)
.L_34:
        /*00bc*/ 	.word	0x00000000
        /*00c0*/ 	.short	0x0000
        /*00c2*/ 	.short	0x0000
        /*00c4*/ 	.byte	0x00, 0xf4, 0x21, 0x00


	//----- nvinfo : EIATTR_SPARSE_MMA_MASK
	.align		4
.L_35:
        /*00c8*/ 	.byte	0x03, 0x50
        /*00ca*/ 	.short	0x0000


	//----- nvinfo : EIATTR_MAXREG_COUNT
	.align		4
        /*00cc*/ 	.byte	0x03, 0x1b
        /*00ce*/ 	.short	0x00ff


	//----- nvinfo : EIATTR_EXIT_INSTR_OFFSETS
	.align		4
        /*00d0*/ 	.byte	0x04, 0x1c
        /*00d2*/ 	.short	(.L_37 - .L_36)


	//   ....[0]....
.L_36:
        /*00d4*/ 	.word	0x000006f0


	//----- nvinfo : EIATTR_REQNTID
	.align		4
.L_37:
        /*00d8*/ 	.byte	0x04, 0x10
        /*00da*/ 	.short	(.L_39 - .L_38)
.L_38:
        /*00dc*/ 	.word	0x00000080
        /*00e0*/ 	.word	0x00000001
        /*00e4*/ 	.word	0x00000001


	//----- nvinfo : EIATTR_CBANK_PARAM_SIZE
	.align		4
.L_39:
        /*00e8*/ 	.byte	0x03, 0x19
        /*00ea*/ 	.short	0x005c


	//----- nvinfo : EIATTR_PARAM_CBANK
	.align		4
        /*00ec*/ 	.byte	0x04, 0x0a
        /*00ee*/ 	.short	(.L_41 - .L_40)
	.align		4
.L_40:
        /*00f0*/ 	.word	index@(.nv.constant0.triton_poi_fused__native_batch_norm_legit_no_training_cat_relu_93)
        /*00f4*/ 	.short	0x0210
        /*00f6*/ 	.short	0x005c


	//----- nvinfo : EIATTR_SW_WAR
	.align		4
.L_41:
        /*00f8*/ 	.byte	0x04, 0x36
        /*00fa*/ 	.short	(.L_43 - .L_42)
.L_42:
        /*00fc*/ 	.word	0x00000008
.L_43:


//--------------------- .nv.callgraph             --------------------------
	.section	.nv.callgraph,"",@"SHT_CUDA_CALLGRAPH"
	.align	4
	.sectionentsize	8
	.align		4
        /*0000*/ 	.word	0x00000000
	.align		4
        /*0004*/ 	.word	0xffffffff
	.align		4
        /*0008*/ 	.word	0x00000000
	.align		4
        /*000c*/ 	.word	0xfffffffe
	.align		4
        /*0010*/ 	.word	0x00000000
	.align		4
        /*0014*/ 	.word	0xfffffffd
	.align		4
        /*0018*/ 	.word	0x00000000
	.align		4
        /*001c*/ 	.word	0xfffffffc


//--------------------- .nv.constant4             --------------------------
	.section	.nv.constant4,"a",@progbits
	.align	8
	.align		8
.nv.constant4:
        /*0000*/ 	.dword	_$_str
	.align		8
        /*0008*/ 	.dword	_$_str_$_2


//--------------------- .text.triton_poi_fused__native_batch_norm_legit_no_training_cat_relu_93 --------------------------
	.section	.text.triton_poi_fused__native_batch_norm_legit_no_training_cat_relu_93,"ax",@progbits
	.align	128
        .global         triton_poi_fused__native_batch_norm_legit_no_training_cat_relu_93
        .type           triton_poi_fused__native_batch_norm_legit_no_training_cat_relu_93,@function
        .size           triton_poi_fused__native_batch_norm_legit_no_training_cat_relu_93,(.L_x_1 - triton_poi_fused__native_batch_norm_legit_no_training_cat_relu_93)
        .other          triton_poi_fused__native_batch_norm_legit_no_training_cat_relu_93,@"STO_CUDA_ENTRY STV_DEFAULT"
triton_poi_fused__native_batch_norm_legit_no_training_cat_relu_93:
.text.triton_poi_fused__native_batch_norm_legit_no_training_cat_relu_93:
[----:B------:R-:W-:Y:S01]  /*0000*/  LDC R1, c[0x0][0x28] ;  /* 0x00000a00ff017b82 */ /* 0x000fe20000000800 */
[----:B------:R-:W1:Y:S01]  /*0010*/  S2R R0, SR_TID.X ;  /* 0x0000000000007919 */ /* 0x000e620000002100 */
[----:B------:R-:W-:-:S06]  /*0020*/  ULDC.64 UR4, c[0x0][0x208] ;  /* 0x0000820000047ab9 */ /* 0x000fcc0000000a00 */
[----:B------:R-:W2:Y:S01]  /*0030*/  LDC.64 R20, c[0x0][0x210] ;  /* 0x00008400ff147b82 */ /* 0x000ea20000000a00 */
[----:B------:R-:W-:Y:S01]  /*0040*/  ULDC.64 UR6, c[0x0][0x218] ;  /* 0x0000860000067ab9 */ /* 0x000fe20000000a00 */
[----:B------:R-:W3:Y:S01]  /*0050*/  S2R R3, SR_CTAID.X ;  /* 0x0000000000037919 */ /* 0x000ee20000002500 */
[----:B------:R-:W-:Y:S01]  /*0060*/  ULDC.64 UR8, c[0x0][0x220] ;  /* 0x0000880000087ab9 */ /* 0x000fe20000000a00 */
[----:B------:R-:W-:-:S04]  /*0070*/  ULDC.64 UR10, c[0x0][0x228] ;  /* 0x00008a00000a7ab9 */ /* 0x000fc80000000a00 */
[----:B------:R-:W4:Y:S08]  /*0080*/  LDC.64 R26, c[0x0][0x238] ;  /* 0x00008e00ff1a7b82 */ /* 0x000f300000000a00 */
[----:B------:R-:W5:Y:S08]  /*0090*/  LDC.64 R14, c[0x0][0x250] ;  /* 0x00009400ff0e7b82 */ /* 0x000f700000000a00 */
[----:B------:R-:W2:Y:S01]  /*00a0*/  LDC.64 R22, c[0x0][0x248] ;  /* 0x00009200ff167b82 */ /* 0x000ea20000000a00 */
[----:B-1----:R-:W-:-:S05]  /*00b0*/  IMAD.SHL.U32 R0, R0, 0x2, RZ ;  /* 0x0000000200007824 */ /* 0x002fca00078e00ff */
[----:B------:R-:W-:-:S05]  /*00c0*/  LOP3.LUT R0, R0, 0xfe, RZ, 0xc0, !PT ;  /* 0x000000fe00007812 */ /* 0x000fca00078ec0ff */
[----:B---3--:R-:W-:-:S04]  /*00d0*/  IMAD R0, R3, 0x100, R0 ;  /* 0x0000010003007824 */ /* 0x008fc800078e0200 */
[----:B------:R-:W-:Y:S01]  /*00e0*/  IMAD.HI R8, R0, 0x2aaaaaab, RZ ;  /* 0x2aaaaaab00087827 */ /* 0x000fe200078e02ff */
[----:B------:R-:W-:-:S04]  /*00f0*/  SHF.R.S32.HI R3, RZ, 0x1f, R0 ;  /* 0x0000001fff037819 */ /* 0x000fc80000011400 */
[----:B------:R-:W-:Y:S02]  /*0100*/  LEA.HI R4, R3, R0, RZ, 0x2 ;  /* 0x0000000003047211 */ /* 0x000fe400078f10ff */
[----:B------:R-:W1:Y:S01]  /*0110*/  LDC.64 R2, c[0x0][0x240] ;  /* 0x00009000ff027b82 */ /* 0x000e620000000a00 */
[----:B------:R-:W-:Y:S02]  /*0120*/  SHF.R.U32.HI R9, RZ, 0x1f, R8 ;  /* 0x0000001fff097819 */ /* 0x000fe40000011608 */
[----:B------:R-:W-:Y:S02]  /*0130*/  SHF.R.S32.HI R12, RZ, 0x2, R4 ;  /* 0x00000002ff0c7819 */ /* 0x000fe40000011404 */
[----:B------:R-:W-:Y:S02]  /*0140*/  LOP3.LUT R7, R4, 0xfffffffc, RZ, 0xc0, !PT ;  /* 0xfffffffc04077812 */ /* 0x000fe400078ec0ff */
[----:B------:R-:W-:Y:S01]  /*0150*/  LEA.HI.SX32 R9, R8, R9, 0x17 ;  /* 0x0000000908097211 */ /* 0x000fe200078fbaff */
[----:B------:R-:W-:-:S04]  /*0160*/  IMAD.HI R5, R12, 0x2aaaaaab, RZ ;  /* 0x2aaaaaab0c057827 */ /* 0x000fc800078e02ff */
[----:B------:R-:W-:Y:S01]  /*0170*/  IMAD.IADD R7, R0, 0x1, -R7 ;  /* 0x0000000100077824 */ /* 0x000fe200078e0a07 */
[----:B------:R-:W-:Y:S01]  /*0180*/  SHF.R.U32.HI R6, RZ, 0x1f, R5 ;  /* 0x0000001fff067819 */ /* 0x000fe20000011605 */
[----:B------:R-:W-:-:S03]  /*0190*/  IMAD R4, R9, -0xc00, R0 ;  /* 0xfffff40009047824 */ /* 0x000fc600078e0200 */
[----:B------:R-:W-:Y:S01]  /*01a0*/  LEA.HI R5, R5, R6, RZ, 0x19 ;  /* 0x0000000605057211 */ /* 0x000fe200078fc8ff */
[C---:B------:R-:W-:Y:S02]  /*01b0*/  IMAD R6, R9.reuse, 0x80, R7 ;  /* 0x0000008009067824 */ /* 0x040fe400078e0207 */
[----:B------:R-:W-:Y:S02]  /*01c0*/  IMAD R9, R9, 0xa00, R4 ;  /* 0x00000a0009097824 */ /* 0x000fe400078e0204 */
[----:B------:R-:W-:Y:S01]  /*01d0*/  IMAD R12, R5, -0x300, R12 ;  /* 0xfffffd00050c7824 */ /* 0x000fe200078e020c */
[----:B------:R-:W-:-:S03]  /*01e0*/  SHF.R.S32.HI R8, RZ, 0x1f, R6 ;  /* 0x0000001fff087819 */ /* 0x000fc60000011406 */
[C---:B-1----:R-:W-:Y:S01]  /*01f0*/  IMAD.WIDE R2, R12.reuse, 0x4, R2 ;  /* 0x000000040c027825 */ /* 0x042fe200078e0202 */
[----:B------:R-:W-:-:S03]  /*0200*/  LOP3.LUT R4, R12, 0xffffffe0, RZ, 0xc0, !PT ;  /* 0xffffffe00c047812 */ /* 0x000fc600078ec0ff */
[----:B------:R-:W-:Y:S01]  /*0210*/  IMAD.SHL.U32 R5, R12, 0x4, RZ ;  /* 0x000000040c057824 */ /* 0x000fe200078e00ff */
[----:B------:R1:W3:Y:S04]  /*0220*/  LDG.E.EL R13, desc[UR4][R2.64] ;  /* 0x00000004020d7981 */ /* 0x0002e8000c2e1900 */
[----:B------:R-:W-:-:S04]  /*0230*/  IADD3 R6, P0, R5, R6, RZ ;  /* 0x0000000605067210 */ /* 0x000fc80007f1e0ff */
[----:B------:R-:W-:Y:S01]  /*0240*/  LEA.HI.X.SX32 R5, R5, R8, 0x1, P0 ;  /* 0x0000000805057211 */ /* 0x000fe200000f0eff */
[----:B------:R-:W-:-:S03]  /*0250*/  IMAD.SHL.U32 R24, R6, 0x4, RZ ;  /* 0x0000000406187824 */ /* 0x000fc600078e00ff */
[----:B------:R-:W-:Y:S02]  /*0260*/  SHF.L.U64.HI R8, R6, 0x2, R5 ;  /* 0x0000000206087819 */ /* 0x000fe40000010205 */
[----:B------:R-:W-:Y:S02]  /*0270*/  IADD3 R10, P3, R24, UR6, RZ ;  /* 0x00000006180a7c10 */ /* 0x000fe4000ff7e0ff */
[----:B------:R-:W-:Y:S02]  /*0280*/  IADD3 R18, P4, R24, UR8, RZ ;  /* 0x0000000818127c10 */ /* 0x000fe4000ff9e0ff */
[C---:B------:R-:W-:Y:S02]  /*0290*/  ISETP.NE.AND P1, PT, R4.reuse, 0x2c0, PT ;  /* 0x000002c00400780c */ /* 0x040fe40003f25270 */
[----:B------:R-:W-:Y:S01]  /*02a0*/  IADD3.X R11, R8, UR7, RZ, P3, !PT ;  /* 0x00000007080b7c10 */ /* 0x000fe20009ffe4ff */
[----:B------:R-:W-:Y:S01]  /*02b0*/  ULDC.64 UR6, c[0x0][0x230] ;  /* 0x00008c0000067ab9 */ /* 0x000fe20000000a00 */
[----:B------:R-:W-:-:S02]  /*02c0*/  ISETP.NE.AND P0, PT, R4, 0x280, PT ;  /* 0x000002800400780c */ /* 0x000fc40003f05270 */
[----:B------:R-:W-:Y:S02]  /*02d0*/  ISETP.GT.AND P3, PT, R12, 0x2df, PT ;  /* 0x000002df0c00780c */ /* 0x000fe40003f64270 */
[----:B------:R-:W-:Y:S02]  /*02e0*/  IADD3 R16, P5, R24, UR10, RZ ;  /* 0x0000000a18107c10 */ /* 0x000fe4000ffbe0ff */
[----:B------:R-:W-:Y:S02]  /*02f0*/  IADD3.X R19, R8, UR9, RZ, P4, !PT ;  /* 0x0000000908137c10 */ /* 0x000fe4000a7fe4ff */
[----:B------:R-:W-:Y:S02]  /*0300*/  IADD3 R24, P4, R24, UR6, RZ ;  /* 0x0000000618187c10 */ /* 0x000fe4000ff9e0ff */
[----:B------:R-:W-:Y:S01]  /*0310*/  ISETP.NE.AND P2, PT, R4, 0x2a0, PT ;  /* 0x000002a00400780c */ /* 0x000fe20003f45270 */
[----:B--2---:R-:W-:Y:S01]  /*0320*/  IMAD.WIDE R20, R9, 0x4, R20 ;  /* 0x0000000409147825 */ /* 0x004fe200078e0214 */
[----:B------:R-:W-:-:S02]  /*0330*/  IADD3.X R17, R8, UR11, RZ, P5, !PT ;  /* 0x0000000b08117c10 */ /* 0x000fc4000affe4ff */
[----:B------:R-:W-:Y:S02]  /*0340*/  CS2R R4, SRZ ;  /* 0x0000000000047805 */ /* 0x000fe4000001ff00 */
[----:B------:R-:W-:Y:S02]  /*0350*/  IADD3.X R25, R8, UR7, RZ, P4, !PT ;  /* 0x0000000708197c10 */ /* 0x000fe4000a7fe4ff */
[----:B------:R-:W-:Y:S02]  /*0360*/  CS2R R6, SRZ ;  /* 0x0000000000067805 */ /* 0x000fe4000001ff00 */
[----:B------:R-:W-:Y:S02]  /*0370*/  CS2R R8, SRZ ;  /* 0x0000000000087805 */ /* 0x000fe4000001ff00 */
[C---:B------:R-:W-:Y:S02]  /*0380*/  ISETP.GE.AND P5, PT, R12.reuse, 0x280, PT ;  /* 0x000002800c00780c */ /* 0x040fe40003fa6270 */
[----:B-1----:R-:W-:Y:S01]  /*0390*/  CS2R R2, SRZ ;  /* 0x0000000000027805 */ /* 0x002fe2000001ff00 */
[----:B------:R-:W2:Y:S04]  /*03a0*/  @!P1 LDG.E.64 R4, desc[UR4][R16.64+-0x2c00] ;  /* 0xffd4000410049981 */ /* 0x000ea8000c1e1b00 */
[----:B------:R1:W2:Y:S04]  /*03b0*/  @!P0 LDG.E.64 R6, desc[UR4][R10.64+-0x2800] ;  /* 0xffd800040a068981 */ /* 0x0002a8000c1e1b00 */
[----:B------:R3:W2:Y:S04]  /*03c0*/  @P3 LDG.E.64 R8, desc[UR4][R24.64+-0x2e00] ;  /* 0xffd2000418083981 */ /* 0x0006a8000c1e1b00 */
[----:B------:R3:W2:Y:S01]  /*03d0*/  @!P2 LDG.E.64 R2, desc[UR4][R18.64+-0x2a00] ;  /* 0xffd600041202a981 */ /* 0x0006a2000c1e1b00 */
[----:B-1----:R-:W-:Y:S01]  /*03e0*/  CS2R R10, SRZ ;  /* 0x00000000000a7805 */ /* 0x002fe2000001ff00 */
[----:B----4-:R-:W-:-:S05]  /*03f0*/  IMAD.WIDE R16, R12, 0x4, R26 ;  /* 0x000000040c107825 */ /* 0x010fca00078e021a */
[----:B------:R-:W4:Y:S01]  /*0400*/  @!P5 LDG.E.64 R10, desc[UR4][R20.64] ;  /* 0x00000004140ad981 */ /* 0x000f22000c1e1b00 */
[----:B-----5:R-:W-:-:S03]  /*0410*/  IMAD.WIDE R14, R12, 0x4, R14 ;  /* 0x000000040c0e7825 */ /* 0x020fc600078e020e */
[----:B------:R-:W5:Y:S01]  /*0420*/  LDG.E.EL R16, desc[UR4][R16.64] ;  /* 0x0000000410107981 */ /* 0x000f62000c2e1900 */
[----:B0-----:R-:W-:-:S03]  /*0430*/  IMAD.WIDE R22, R12, 0x4, R22 ;  /* 0x000000040c167825 */ /* 0x001fc600078e0216 */
[----:B------:R0:W5:Y:S04]  /*0440*/  LDG.E.EL R15, desc[UR4][R14.64] ;  /* 0x000000040e0f7981 */ /* 0x000168000c2e1900 */
[----:B------:R-:W5:Y:S01]  /*0450*/  LDG.E.EL R12, desc[UR4][R22.64] ;  /* 0x00000004160c7981 */ /* 0x000f62000c2e1900 */
[----:B---3--:R-:W-:-:S04]  /*0460*/  FADD R24, R13, 9.9999997473787516356e-06 ;  /* 0x3727c5ac0d187421 */ /* 0x008fc80000000000 */
[----:B------:R-:W1:Y:S02]  /*0470*/  MUFU.SQRT R19, R24 ;  /* 0x0000001800137308 */ /* 0x000e640000002000 */
[C---:B-1----:R-:W-:Y:S02]  /*0480*/  FSETP.GT.AND P4, PT, R19.reuse, 8.50705917302346158658e+37, PT ;  /* 0x7e8000001300780b */ /* 0x042fe40003f84000 */
[----:B------:R-:W-:-:S11]  /*0490*/  FSETP.GEU.AND P6, PT, R19, 1.175494350822287508e-38, PT ;  /* 0x008000001300780b */ /* 0x000fd60003fce000 */
[----:B------:R-:W-:-:S04]  /*04a0*/  @P4 FMUL R19, R19, 0.25 ;  /* 0x3e80000013134820 */ /* 0x000fc80000400000 */
[----:B------:R-:W-:Y:S01]  /*04b0*/  @!P6 FMUL R19, R19, 16777216 ;  /* 0x4b8000001313e820 */ /* 0x000fe20000400000 */
[----:B--2---:R-:W-:-:S05]  /*04c0*/  SEL R13, R4, RZ, !P1 ;  /* 0x000000ff040d7207 */ /* 0x004fca0004800000 */
[----:B------:R-:W1:Y:S01]  /*04d0*/  MUFU.RCP R19, R19 ;  /* 0x0000001300137308 */ /* 0x000e620000001000 */
[----:B------:R-:W-:Y:S02]  /*04e0*/  SEL R18, R5, RZ, !P1 ;  /* 0x000000ff05127207 */ /* 0x000fe40004800000 */
[----:B------:R-:W-:Y:S01]  /*04f0*/  @P1 SEL R13, R8, RZ, P3 ;  /* 0x000000ff080d1207 */ /* 0x000fe20001800000 */
[----:B------:R-:W-:Y:S01]  /*0500*/  IMAD.MOV.U32 R8, RZ, RZ, 0x3e800000 ;  /* 0x3e800000ff087424 */ /* 0x000fe200078e00ff */
[----:B------:R-:W-:Y:S02]  /*0510*/  @P1 SEL R18, R9, RZ, P3 ;  /* 0x000000ff09121207 */ /* 0x000fe40001800000 */
[----:B------:R-:W-:Y:S02]  /*0520*/  SEL R2, R2, RZ, !P2 ;  /* 0x000000ff02027207 */ /* 0x000fe40005000000 */
[----:B------:R-:W-:Y:S02]  /*0530*/  SEL R3, R3, RZ, !P2 ;  /* 0x000000ff03037207 */ /* 0x000fe40005000000 */
[----:B------:R-:W-:-:S02]  /*0540*/  SEL R4, R6, RZ, !P0 ;  /* 0x000000ff06047207 */ /* 0x000fc40004000000 */
[----:B------:R-:W-:Y:S02]  /*0550*/  FSEL R8, R8, 1, P4 ;  /* 0x3f80000008087808 */ /* 0x000fe40002000000 */
[----:B------:R-:W-:Y:S02]  /*0560*/  SEL R5, R7, RZ, !P0 ;  /* 0x000000ff07057207 */ /* 0x000fe40004000000 */
[----:B------:R-:W-:Y:S01]  /*0570*/  @P0 SEL R4, R2, R13, !P2 ;  /* 0x0000000d02040207 */ /* 0x000fe20005000000 */
[----:B------:R-:W2:Y:S01]  /*0580*/  LDC.64 R6, c[0x0][0x258] ;  /* 0x00009600ff067b82 */ /* 0x000ea20000000a00 */
[----:B----4-:R-:W-:Y:S02]  /*0590*/  SEL R9, R10, RZ, !P5 ;  /* 0x000000ff0a097207 */ /* 0x010fe40006800000 */
[----:B------:R-:W-:Y:S02]  /*05a0*/  @P0 SEL R5, R3, R18, !P2 ;  /* 0x0000001203050207 */ /* 0x000fe40005000000 */
[----:B0-----:R-:W-:Y:S01]  /*05b0*/  SEL R14, R11, RZ, !P5 ;  /* 0x000000ff0b0e7207 */ /* 0x001fe20006800000 */
[----:B------:R-:W-:Y:S01]  /*05c0*/  @!P6 FMUL R8, R8, 16777216 ;  /* 0x4b8000000808e820 */ /* 0x000fe20000400000 */
[----:B------:R-:W-:Y:S01]  /*05d0*/  SEL R4, R9, R4, !P5 ;  /* 0x0000000409047207 */ /* 0x000fe20006800000 */
[----:B------:R-:W0:Y:S01]  /*05e0*/  LDC.64 R2, c[0x0][0x260] ;  /* 0x00009800ff027b82 */ /* 0x000e220000000a00 */
[----:B------:R-:W-:Y:S01]  /*05f0*/  SEL R5, R14, R5, !P5 ;  /* 0x000000050e057207 */ /* 0x000fe20006800000 */
[----:B-1----:R-:W-:-:S02]  /*0600*/  FMUL R19, R19, R8 ;  /* 0x0000000813137220 */ /* 0x002fc40000400000 */
[C---:B-----5:R-:W-:Y:S02]  /*0610*/  FADD R8, -R16.reuse, R4 ;  /* 0x0000000410087221 */ /* 0x060fe40000000100 */
[----:B------:R-:W-:Y:S02]  /*0620*/  FADD R16, -R16, R5 ;  /* 0x0000000510107221 */ /* 0x000fe40000000100 */
[-C--:B------:R-:W-:Y:S02]  /*0630*/  FMUL R8, R8, R19.reuse ;  /* 0x0000001308087220 */ /* 0x080fe40000400000 */
[----:B------:R-:W-:Y:S02]  /*0640*/  FMUL R16, R16, R19 ;  /* 0x0000001310107220 */ /* 0x000fe40000400000 */
[C-C-:B------:R-:W-:Y:S02]  /*0650*/  FFMA R8, R12.reuse, R8, R15.reuse ;  /* 0x000000080c087223 */ /* 0x140fe4000000000f */
[----:B------:R-:W-:-:S03]  /*0660*/  FFMA R16, R12, R16, R15 ;  /* 0x000000100c107223 */ /* 0x000fc6000000000f */
[----:B------:R-:W-:Y:S02]  /*0670*/  FSETP.GEU.AND P0, PT, R8, RZ, PT ;  /* 0x000000ff0800720b */ /* 0x000fe40003f0e000 */
[----:B------:R-:W-:Y:S01]  /*0680*/  FSETP.GEU.AND P1, PT, R16, RZ, PT ;  /* 0x000000ff1000720b */ /* 0x000fe20003f2e000 */
[----:B--2---:R-:W-:Y:S01]  /*0690*/  IMAD.WIDE R6, R0, 0x4, R6 ;  /* 0x0000000400067825 */ /* 0x004fe200078e0206 */
[----:B------:R-:W-:Y:S02]  /*06a0*/  FSEL R8, R8, RZ, P0 ;  /* 0x000000ff08087208 */ /* 0x000fe40000000000 */
[----:B------:R-:W-:Y:S01]  /*06b0*/  FSEL R9, R16, RZ, P1 ;  /* 0x000000ff10097208 */ /* 0x000fe20000800000 */
[----:B0-----:R-:W-:Y:S01]  /*06c0*/  IMAD.WIDE R2, R0, 0x4, R2 ;  /* 0x0000000400027825 */ /* 0x001fe200078e0202 */
[----:B------:R-:W-:Y:S04]  /*06d0*/  STG.E.64 desc[UR4][R6.64], R4 ;  /* 0x0000000406007986 */ /* 0x000fe8000c101b04 */
[----:B------:R-:W-:Y:S01]  /*06e0*/  STG.E.64 desc[UR4][R2.64], R8 ;  /* 0x0000000802007986 */ /* 0x000fe2000c101b04 */
[----:B------:R-:W-:Y:S05]  /*06f0*/  EXIT ;  /* 0x000000000000794d */ /* 0x000fea0003800000 */
.L_x_0:
[----:B------:R-:W-:-:S00]  /*0700*/  BRA `(.L_x_0) ;  /* 0xfffffffc00fc7947 */ /* 0x000fc0000383ffff */
[----:B------:R-:W-:-:S00]  /*0710*/  NOP ;  /* 0x0000000000007918 */ /* 0x000fc00000000000 */
        /* <DEDUP_REMOVED lines=14> */
.L_x_1:


//--------------------- .nv.global.init           --------------------------
	.section	.nv.global.init,"aw",@progbits
.nv.global.init:
	.type		_$_str,@object
	.size		_$_str,(_$_str_$_2 - _$_str)
_$_str:
        /*0000*/ 	.byte	0x5f, 0x5f, 0x43, 0x55, 0x44, 0x41, 0x5f, 0x46, 0x54, 0x5a, 0x00
	.type		_$_str_$_2,@object
	.size		_$_str_$_2,(.L_1 - _$_str_$_2)
_$_str_$_2:
        /*000b*/ 	.byte	0x5f, 0x5f, 0x43, 0x55, 0x44, 0x41, 0x5f, 0x50, 0x52, 0x45, 0x43, 0x5f, 0x53, 0x51, 0x52, 0x54
        /*001b*/ 	.byte	0x00
.L_1:


//--------------------- .nv.constant0.triton_poi_fused__native_batch_norm_legit_no_training_cat_relu_93 --------------------------
	.section	.nv.constant0.triton_poi_fused__native_batch_norm_legit_no_training_cat_relu_93,"a",@progbits
	.sectionflags	@""
	.align	4
.nv.constant0.triton_poi_fused__native_batch_norm_legit_no_training_cat_relu_93:
	.zero		620
